//
// Generated by NVIDIA NVVM Compiler
//
// Compiler Build ID: CL-36424714
// Cuda compilation tools, release 13.0, V13.0.88
// Based on NVVM 20.0.0
//

.version 9.0
.target sm_100
.address_size 64

	// .globl	_Z9addKernelPiPKiS1_

.visible .entry _Z9addKernelPiPKiS1_(
	.param .u64 .ptr .align 1 _Z9addKernelPiPKiS1__param_0,
	.param .u64 .ptr .align 1 _Z9addKernelPiPKiS1__param_1,
	.param .u64 .ptr .align 1 _Z9addKernelPiPKiS1__param_2
)
{
	.reg .b32 	%r<6>;
	.reg .b64 	%rd<11>;

	ld.param.u64 	%rd1, [_Z9addKernelPiPKiS1__param_0];
	ld.param.u64 	%rd2, [_Z9addKernelPiPKiS1__param_1];
	ld.param.u64 	%rd3, [_Z9addKernelPiPKiS1__param_2];
	cvta.to.global.u64 	%rd4, %rd1;
	cvta.to.global.u64 	%rd5, %rd3;
	cvta.to.global.u64 	%rd6, %rd2;
	mov.u32 	%r1, %tid.x;
	mul.wide.u32 	%rd7, %r1, 4;
	add.s64 	%rd8, %rd6, %rd7;
	ld.global.u32 	%r2, [%rd8];
	add.s64 	%rd9, %rd5, %rd7;
	ld.global.u32 	%r3, [%rd9];
	shl.b32 	%r4, %r3, 1;
	add.s32 	%r5, %r4, %r2;
	add.s64 	%rd10, %rd4, %rd7;
	st.global.u32 	[%rd10], %r5;
	ret;

}


// ===== COMPILED SASS (sm_100) =====

	.target	sm_100

	.elftype	@"ET_EXEC"


//--------------------- .note.nv.tkinfo           --------------------------
	.section	.note.nv.tkinfo,"",@"SHT_NOTE"
	.sectionflags	@"SHF_NOTE_NV_TKINFO"
	.tkinfo
        /*0018*/ 	.word	0x00000002
        /*0030*/ 	.string	""
        /*0030*/ 	.string	"ptxas"
        /*0030*/ 	.string	"Cuda compilation tools, release 13.0, V13.0.88"
        /*0030*/ 	.string	"Build cuda_13.0.r13.0/compiler.36424714_0"
        /*0030*/ 	.string	"-arch sm_100 -m 64 "



//--------------------- .note.nv.cuinfo           --------------------------
	.section	.note.nv.cuinfo,"",@"SHT_NOTE"
	.sectionflags	@"SHF_NOTE_NV_CUINFO"
        /*0018*/ 	.short	0x0002
        /*001a*/ 	.short	0x0064
        /*001c*/ 	.short	0x0082
	.zero		2


//--------------------- .nv.info                  --------------------------
	.section	.nv.info,"",@"SHT_CUDA_INFO"
	.align	4


	//----- nvinfo : EIATTR_REGCOUNT
	.align		4
        /*0000*/ 	.byte	0x04, 0x2f
        /*0002*/ 	.short	(.L_1 - .L_0)
	.align		4
.L_0:
        /*0004*/ 	.word	index@(_Z9addKernelPiPKiS1_)
        /*0008*/ 	.word	0x0000000c


	//----- nvinfo : EIATTR_FRAME_SIZE
	.align		4
.L_1:
        /*000c*/ 	.byte	0x04, 0x11
        /*000e*/ 	.short	(.L_3 - .L_2)
	.align		4
.L_2:
        /*0010*/ 	.word	index@(_Z9addKernelPiPKiS1_)
        /*0014*/ 	.word	0x00000000


	//----- nvinfo : EIATTR_MIN_STACK_SIZE
	.align		4
.L_3:
        /*0018*/ 	.byte	0x04, 0x12
        /*001a*/ 	.short	(.L_5 - .L_4)
	.align		4
.L_4:
        /*001c*/ 	.word	index@(_Z9addKernelPiPKiS1_)
        /*0020*/ 	.word	0x00000000
.L_5:


//--------------------- .nv.compat                --------------------------
	.section	.nv.compat,"",@"SHT_CUDA_COMPAT_INFO"
	.align	4
        /*0000*/ 	.byte	0x02, 0x09, 0x00, 0x00, 0x02, 0x02, 0x01, 0x00, 0x02, 0x05, 0x05, 0x00, 0x03, 0x07, 0x01, 0x01
        /*0010*/ 	.byte	0x02, 0x03, 0x00, 0x00, 0x02, 0x06, 0x01, 0x00, 0x04, 0x0b, 0x08, 0x00, 0x09, 0x00, 0x00, 0x00
        /*0020*/ 	.byte	0x00, 0x00, 0x00, 0x00


//--------------------- .nv.info._Z9addKernelPiPKiS1_ --------------------------
	.section	.nv.info._Z9addKernelPiPKiS1_,"",@"SHT_CUDA_INFO"
	.sectionflags	@""
	.align	4


	//----- nvinfo : EIATTR_CUDA_API_VERSION
	.align		4
        /*0000*/ 	.byte	0x04, 0x37
        /*0002*/ 	.short	(.L_7 - .L_6)
.L_6:
        /*0004*/ 	.word	0x00000082


	//----- nvinfo : EIATTR_KPARAM_INFO
	.align		4
.L_7:
        /*0008*/ 	.byte	0x04, 0x17
        /*000a*/ 	.short	(.L_9 - .L_8)
.L_8:
        /*000c*/ 	.word	0x00000000
        /*0010*/ 	.short	0x0002
        /*0012*/ 	.short	0x0010
        /*0014*/ 	.byte	0x00, 0xf5, 0x21, 0x00


	//----- nvinfo : EIATTR_KPARAM_INFO
	.align		4
.L_9:
        /*0018*/ 	.byte	0x04, 0x17
        /*001a*/ 	.short	(.L_11 - .L_10)
.L_10:
        /*001c*/ 	.word	0x00000000
        /*0020*/ 	.short	0x0001
        /*0022*/ 	.short	0x0008
        /*0024*/ 	.byte	0x00, 0xf5, 0x21, 0x00


	//----- nvinfo : EIATTR_KPARAM_INFO
	.align		4
.L_11:
        /*0028*/ 	.byte	0x04, 0x17
        /*002a*/ 	.short	(.L_13 - .L_12)
.L_12:
        /*002c*/ 	.word	0x00000000
        /*0030*/ 	.short	0x0000
        /*0032*/ 	.short	0x0000
        /*0034*/ 	.byte	0x00, 0xf5, 0x21, 0x00


	//----- nvinfo : EIATTR_SPARSE_MMA_MASK
	.align		4
.L_13:
        /*0038*/ 	.byte	0x03, 0x50
        /*003a*/ 	.short	0x0000


	//----- nvinfo : EIATTR_MAXREG_COUNT
	.align		4
        /*003c*/ 	.byte	0x03, 0x1b
        /*003e*/ 	.short	0x00ff


	//----- nvinfo : EIATTR_MERCURY_ISA_VERSION
	.align		4
        /*0040*/ 	.byte	0x03, 0x5f
        /*0042*/ 	.short	0x0101


	//----- nvinfo : EIATTR_VRC_CTA_INIT_COUNT
	.align		4
        /*0044*/ 	.byte	0x02, 0x4a
	.zero		1
	.zero		1


	//----- nvinfo : EIATTR_EXIT_INSTR_OFFSETS
	.align		4
        /*0048*/ 	.byte	0x04, 0x1c
        /*004a*/ 	.short	(.L_15 - .L_14)


	//   ....[0]....
.L_14:
        /*004c*/ 	.word	0x000000d0


	//----- nvinfo : EIATTR_CBANK_PARAM_SIZE
	.align		4
.L_15:
        /*0050*/ 	.byte	0x03, 0x19
        /*0052*/ 	.short	0x0018


	//----- nvinfo : EIATTR_PARAM_CBANK
	.align		4
        /*0054*/ 	.byte	0x04, 0x0a
        /*0056*/ 	.short	(.L_17 - .L_16)
	.align		4
.L_16:
        /*0058*/ 	.word	index@(.nv.constant0._Z9addKernelPiPKiS1_)
        /*005c*/ 	.short	0x0380
        /*005e*/ 	.short	0x0018


	//----- nvinfo : EIATTR_SW_WAR
	.align		4
.L_17:
        /*0060*/ 	.byte	0x04, 0x36
        /*0062*/ 	.short	(.L_19 - .L_18)
.L_18:
        /*0064*/ 	.word	0x00000008
.L_19:


//--------------------- .nv.callgraph             --------------------------
	.section	.nv.callgraph,"",@"SHT_CUDA_CALLGRAPH"
	.align	4
	.sectionentsize	8
	.align		4
        /*0000*/ 	.word	0x00000000
	.align		4
        /*0004*/ 	.word	0xffffffff
	.align		4
        /*0008*/ 	.word	0x00000000
	.align		4
        /*000c*/ 	.word	0xfffffffe
	.align		4
        /*0010*/ 	.word	0x00000000
	.align		4
        /*0014*/ 	.word	0xfffffffd
	.align		4
        /*0018*/ 	.word	0x00000000
	.align		4
        /*001c*/ 	.word	0xfffffffc


//--------------------- .text._Z9addKernelPiPKiS1_ --------------------------
	.section	.text._Z9addKernelPiPKiS1_,"ax",@progbits
	.align	128
        .global         _Z9addKernelPiPKiS1_
        .type           _Z9addKernelPiPKiS1_,@function
        .size           _Z9addKernelPiPKiS1_,(.L_x_1 - _Z9addKernelPiPKiS1_)
        .other          _Z9addKernelPiPKiS1_,@"STO_CUDA_ENTRY STV_DEFAULT"
_Z9addKernelPiPKiS1_:
.text._Z9addKernelPiPKiS1_:
[----:B------:R-:W-:Y:S01]  /*0000*/  LDC R1, c[0x0][0x37c] ;  /* 0x0000df00ff017b82 */ /* 0x000fe20000000800 */
[----:B------:R-:W0:Y:S07]  /*0010*/  S2R R9, SR_TID.X ;  /* 0x0000000000097919 */ /* 0x000e2e0000002100 */
[----:B------:R-:W0:Y:S01]  /*0020*/  LDC.64 R2, c[0x0][0x388] ;  /* 0x0000e200ff027b82 */ /* 0x000e220000000a00 */
[----:B------:R-:W1:Y:S07]  /*0030*/  LDCU.64 UR4, c[0x0][0x358] ;  /* 0x00006b00ff0477ac */ /* 0x000e6e0008000a00 */
[----:B------:R-:W2:Y:S08]  /*0040*/  LDC.64 R4, c[0x0][0x390] ;  /* 0x0000e400ff047b82 */ /* 0x000eb00000000a00 */
[----:B------:R-:W3:Y:S01]  /*0050*/  LDC.64 R6, c[0x0][0x380] ;  /* 0x0000e000ff067b82 */ /* 0x000ee20000000a00 */
[----:B0-----:R-:W-:-:S04]  /*0060*/  IMAD.WIDE.U32 R2, R9, 0x4, R2 ;  /* 0x0000000409027825 */ /* 0x001fc800078e0002 */
[C---:B--2---:R-:W-:Y:S02]  /*0070*/  IMAD.WIDE.U32 R4, R9.reuse, 0x4, R4 ;  /* 0x0000000409047825 */ /* 0x044fe400078e0004 */
[----:B-1----:R-:W2:Y:S04]  /*0080*/  LDG.E R2, desc[UR4][R2.64] ;  /* 0x0000000402027981 */ /* 0x002ea8000c1e1900 */
[----:B------:R-:W2:Y:S01]  /*0090*/  LDG.E R5, desc[UR4][R4.64] ;  /* 0x0000000404057981 */ /* 0x000ea2000c1e1900 */
[----:B---3--:R-:W-:Y:S01]  /*00a0*/  IMAD.WIDE.U32 R6, R9, 0x4, R6 ;  /* 0x0000000409067825 */ /* 0x008fe200078e0006 */
[----:B--2---:R-:W-:-:S05]  /*00b0*/  LEA R9, R5, R2, 0x1 ;  /* 0x0000000205097211 */ /* 0x004fca00078e08ff */
[----:B------:R-:W-:Y:S01]  /*00c0*/  STG.E desc[UR4][R6.64], R9 ;  /* 0x0000000906007986 */ /* 0x000fe2000c101904 */
[----:B------:R-:W-:Y:S05]  /*00d0*/  EXIT ;  /* 0x000000000000794d */ /* 0x000fea0003800000 */
.L_x_0:
[----:B------:R-:W-:-:S00]  /*00e0*/  BRA `(.L_x_0) ;  /* 0xfffffffc00fc7947 */ /* 0x000fc0000383ffff */
[----:B------:R-:W-:-:S00]  /*00f0*/  NOP ;  /* 0x0000000000007918 */ /* 0x000fc00000000000 */
        /* <DEDUP_REMOVED lines=8> */
.L_x_1:


//--------------------- .nv.shared.reserved.0     --------------------------
	.section	.nv.shared.reserved.0,"aw",@nobits
	.weak		__nv_reservedSMEM_offset_0_alias
	.size		__nv_reservedSMEM_offset_0_alias, 0, 64
	.other		__nv_reservedSMEM_offset_0_alias,@"STO_CUDA_RESERVED_SHARED STV_DEFAULT"
__nv_reservedSMEM_offset_0_alias:
	.zero		0
	.zero		64


//--------------------- .nv.constant0._Z9addKernelPiPKiS1_ --------------------------
	.section	.nv.constant0._Z9addKernelPiPKiS1_,"a",@progbits
	.sectionflags	@""
	.align	4
.nv.constant0._Z9addKernelPiPKiS1_:
	.zero		920


//--------------------- SYMBOLS --------------------------

	.type		.nv.reservedSmem.offset0,@object
	.size		.nv.reservedSmem.offset0,0x4
